//
// Generated by NVIDIA NVVM Compiler
//
// Compiler Build ID: CL-36424714
// Cuda compilation tools, release 13.0, V13.0.88
// Based on NVVM 20.0.0
//

.version 9.0
.target sm_100
.address_size 64

	// .globl	evaluate
.extern .func  (.param .b32 func_retval0) vprintf
(
	.param .b64 vprintf_param_0,
	.param .b64 vprintf_param_1
)
;
// _ZZ8evaluateE3sum has been demoted
.global .align 1 .b8 $str[15] = {83, 116, 97, 99, 107, 32, 111, 118, 101, 114, 102, 108, 111, 119};
.global .align 1 .b8 $str$1[16] = {83, 116, 97, 99, 107, 32, 117, 110, 100, 101, 114, 102, 108, 111, 119};
.global .align 1 .b8 $str$2[44] = {85, 110, 114, 101, 99, 111, 103, 110, 105, 122, 101, 100, 32, 79, 80, 67, 79, 68, 69, 32, 105, 110, 32, 116, 104, 101, 32, 101, 120, 112, 114, 101, 115, 115, 105, 111, 110, 32, 116, 114, 101, 101, 33};
.global .align 1 .b8 $str$3[31] = {83, 116, 97, 99, 107, 32, 112, 111, 105, 110, 116, 101, 114, 32, 110, 111, 116, 32, 45, 49, 32, 98, 117, 116, 32, 105, 115, 32, 37, 100};

.visible .entry evaluate(
	.param .u64 .ptr .align 1 evaluate_param_0,
	.param .u64 .ptr .align 1 evaluate_param_1,
	.param .u64 .ptr .align 1 evaluate_param_2,
	.param .u64 .ptr .align 1 evaluate_param_3,
	.param .u32 evaluate_param_4,
	.param .u32 evaluate_param_5,
	.param .u64 .ptr .align 1 evaluate_param_6
)
{
	.local .align 16 .b8 	__local_depot0[1040];
	.reg .b64 	%SP;
	.reg .b64 	%SPL;
	.reg .pred 	%p<35>;
	.reg .b16 	%rs<11>;
	.reg .b32 	%r<71>;
	.reg .b64 	%rd<70>;
	.reg .b64 	%fd<32>;
	// demoted variable
	.shared .align 8 .b8 _ZZ8evaluateE3sum[4096];
	mov.u64 	%SPL, __local_depot0;
	cvta.local.u64 	%SP, %SPL;
	ld.param.u64 	%rd10, [evaluate_param_0];
	ld.param.u64 	%rd11, [evaluate_param_1];
	ld.param.u64 	%rd12, [evaluate_param_2];
	ld.param.u64 	%rd13, [evaluate_param_3];
	ld.param.u32 	%r23, [evaluate_param_4];
	ld.param.u32 	%r22, [evaluate_param_5];
	ld.param.u64 	%rd14, [evaluate_param_6];
	add.u64 	%rd1, %SPL, 0;
	mov.u32 	%r1, %ctaid.x;
	mov.u32 	%r2, %tid.x;
	setp.ge.s32 	%p1, %r1, %r23;
	@%p1 bra 	$L__BB0_54;
	cvta.to.global.u64 	%rd16, %rd14;
	mul.lo.s32 	%r3, %r22, %r1;
	setp.ne.s32 	%p2, %r2, 0;
	mul.wide.u32 	%rd17, %r1, 8;
	add.s64 	%rd2, %rd16, %rd17;
	@%p2 bra 	$L__BB0_3;
	mov.b64 	%rd18, 0;
	st.global.u64 	[%rd2], %rd18;
$L__BB0_3:
	cvt.s64.s32 	%rd19, %r3;
	mov.u32 	%r4, %ntid.x;
	cvt.u16.u32 	%rs4, %r4;
	div.u16 	%rs5, 8, %rs4;
	add.s16 	%rs6, %rs5, 1;
	cvt.u32.u16 	%r5, %rs6;
	shl.b32 	%r25, %r2, 3;
	mov.u32 	%r26, _ZZ8evaluateE3sum;
	add.s32 	%r6, %r26, %r25;
	mov.b64 	%rd20, 0;
	st.shared.u64 	[%r6], %rd20;
	cvta.to.global.u64 	%rd21, %rd13;
	add.s64 	%rd3, %rd21, %rd19;
	cvta.to.global.u64 	%rd4, %rd11;
	cvta.to.global.u64 	%rd5, %rd10;
	cvta.to.global.u64 	%rd6, %rd12;
	mov.b32 	%r65, 0;
	mov.f64 	%fd30, 0d0000000000000000;
	mov.u64 	%rd61, $str$1;
	add.u64 	%rd63, %SP, 1024;
$L__BB0_4:
	mad.lo.s32 	%r8, %r2, %r5, %r65;
	setp.gt.u32 	%p3, %r8, 8;
	@%p3 bra 	$L__BB0_42;
	ld.global.nc.u8 	%rs7, [%rd3];
	cvt.u16.u8 	%rs10, %rs7;
	setp.eq.s16 	%p4, %rs10, 0;
	mov.b32 	%r68, -1;
	@%p4 bra 	$L__BB0_37;
	mov.b32 	%r68, -1;
	mov.b32 	%r66, 0;
$L__BB0_7:
	mov.u32 	%r9, %r66;
	and.b16  	%rs8, %rs10, 255;
	setp.gt.s16 	%p5, %rs8, 2;
	@%p5 bra 	$L__BB0_12;
	setp.eq.s16 	%p9, %rs8, 1;
	@%p9 bra 	$L__BB0_16;
	setp.eq.s16 	%p10, %rs8, 2;
	@%p10 bra 	$L__BB0_10;
	bra.uni 	$L__BB0_15;
$L__BB0_10:
	add.s32 	%r12, %r68, 1;
	mul.wide.u32 	%rd43, %r8, 8;
	add.s64 	%rd44, %rd4, %rd43;
	ld.global.f64 	%fd18, [%rd44];
	mul.wide.s32 	%rd45, %r68, 8;
	add.s64 	%rd46, %rd1, %rd45;
	st.local.f64 	[%rd46+8], %fd18;
	setp.lt.s32 	%p20, %r68, 127;
	mov.u32 	%r68, %r12;
	@%p20 bra 	$L__BB0_36;
	mov.u64 	%rd47, $str;
	cvta.global.u64 	%rd48, %rd47;
	{ // callseq 9, 0
	.param .b64 param0;
	st.param.b64 	[param0], %rd48;
	.param .b64 param1;
	st.param.b64 	[param1], 0;
	.param .b32 retval0;
	call.uni (retval0), 
	vprintf, 
	(
	param0, 
	param1
	);
	ld.param.b32 	%r48, [retval0];
	} // callseq 9
	mov.u32 	%r68, %r12;
	bra.uni 	$L__BB0_36;
$L__BB0_12:
	setp.eq.s16 	%p6, %rs8, 3;
	@%p6 bra 	$L__BB0_18;
	setp.eq.s16 	%p7, %rs8, 4;
	@%p7 bra 	$L__BB0_24;
	setp.eq.s16 	%p8, %rs8, 5;
	@%p8 bra 	$L__BB0_30;
$L__BB0_15:
	mov.u64 	%rd55, $str$2;
	cvta.global.u64 	%rd56, %rd55;
	{ // callseq 11, 0
	.param .b64 param0;
	st.param.b64 	[param0], %rd56;
	.param .b64 param1;
	st.param.b64 	[param1], 0;
	.param .b32 retval0;
	call.uni (retval0), 
	vprintf, 
	(
	param0, 
	param1
	);
	ld.param.b32 	%r52, [retval0];
	} // callseq 11
	bra.uni 	$L__BB0_36;
$L__BB0_16:
	add.s32 	%r11, %r68, 1;
	mul.wide.u32 	%rd49, %r8, 8;
	add.s64 	%rd50, %rd5, %rd49;
	ld.global.f64 	%fd19, [%rd50];
	mul.wide.s32 	%rd51, %r68, 8;
	add.s64 	%rd52, %rd1, %rd51;
	st.local.f64 	[%rd52+8], %fd19;
	setp.lt.s32 	%p21, %r68, 127;
	mov.u32 	%r68, %r11;
	@%p21 bra 	$L__BB0_36;
	mov.u64 	%rd53, $str;
	cvta.global.u64 	%rd54, %rd53;
	{ // callseq 10, 0
	.param .b64 param0;
	st.param.b64 	[param0], %rd54;
	.param .b64 param1;
	st.param.b64 	[param1], 0;
	.param .b32 retval0;
	call.uni (retval0), 
	vprintf, 
	(
	param0, 
	param1
	);
	ld.param.b32 	%r50, [retval0];
	} // callseq 10
	mov.u32 	%r68, %r11;
	bra.uni 	$L__BB0_36;
$L__BB0_18:
	mul.wide.s32 	%rd36, %r68, 8;
	add.s64 	%rd7, %rd1, %rd36;
	ld.local.f64 	%fd2, [%rd7];
	setp.gt.s32 	%p17, %r68, -1;
	@%p17 bra 	$L__BB0_20;
	mov.u64 	%rd37, $str$1;
	cvta.global.u64 	%rd38, %rd37;
	{ // callseq 6, 0
	.param .b64 param0;
	st.param.b64 	[param0], %rd38;
	.param .b64 param1;
	st.param.b64 	[param1], 0;
	.param .b32 retval0;
	call.uni (retval0), 
	vprintf, 
	(
	param0, 
	param1
	);
	ld.param.b32 	%r42, [retval0];
	} // callseq 6
$L__BB0_20:
	ld.local.f64 	%fd3, [%rd7+-8];
	setp.gt.s32 	%p18, %r68, 0;
	@%p18 bra 	$L__BB0_22;
	mov.u64 	%rd39, $str$1;
	cvta.global.u64 	%rd40, %rd39;
	{ // callseq 7, 0
	.param .b64 param0;
	st.param.b64 	[param0], %rd40;
	.param .b64 param1;
	st.param.b64 	[param1], 0;
	.param .b32 retval0;
	call.uni (retval0), 
	vprintf, 
	(
	param0, 
	param1
	);
	ld.param.b32 	%r44, [retval0];
	} // callseq 7
$L__BB0_22:
	add.s32 	%r13, %r68, -1;
	add.f64 	%fd17, %fd2, %fd3;
	st.local.f64 	[%rd7+-8], %fd17;
	setp.lt.s32 	%p19, %r68, 129;
	mov.u32 	%r68, %r13;
	@%p19 bra 	$L__BB0_36;
	mov.u64 	%rd41, $str;
	cvta.global.u64 	%rd42, %rd41;
	{ // callseq 8, 0
	.param .b64 param0;
	st.param.b64 	[param0], %rd42;
	.param .b64 param1;
	st.param.b64 	[param1], 0;
	.param .b32 retval0;
	call.uni (retval0), 
	vprintf, 
	(
	param0, 
	param1
	);
	ld.param.b32 	%r46, [retval0];
	} // callseq 8
	mov.u32 	%r68, %r13;
	bra.uni 	$L__BB0_36;
$L__BB0_24:
	mul.wide.s32 	%rd29, %r68, 8;
	add.s64 	%rd8, %rd1, %rd29;
	ld.local.f64 	%fd4, [%rd8];
	setp.gt.s32 	%p14, %r68, -1;
	@%p14 bra 	$L__BB0_26;
	mov.u64 	%rd30, $str$1;
	cvta.global.u64 	%rd31, %rd30;
	{ // callseq 3, 0
	.param .b64 param0;
	st.param.b64 	[param0], %rd31;
	.param .b64 param1;
	st.param.b64 	[param1], 0;
	.param .b32 retval0;
	call.uni (retval0), 
	vprintf, 
	(
	param0, 
	param1
	);
	ld.param.b32 	%r36, [retval0];
	} // callseq 3
$L__BB0_26:
	ld.local.f64 	%fd5, [%rd8+-8];
	setp.gt.s32 	%p15, %r68, 0;
	@%p15 bra 	$L__BB0_28;
	mov.u64 	%rd32, $str$1;
	cvta.global.u64 	%rd33, %rd32;
	{ // callseq 4, 0
	.param .b64 param0;
	st.param.b64 	[param0], %rd33;
	.param .b64 param1;
	st.param.b64 	[param1], 0;
	.param .b32 retval0;
	call.uni (retval0), 
	vprintf, 
	(
	param0, 
	param1
	);
	ld.param.b32 	%r38, [retval0];
	} // callseq 4
$L__BB0_28:
	add.s32 	%r14, %r68, -1;
	sub.f64 	%fd16, %fd5, %fd4;
	st.local.f64 	[%rd8+-8], %fd16;
	setp.lt.s32 	%p16, %r68, 129;
	mov.u32 	%r68, %r14;
	@%p16 bra 	$L__BB0_36;
	mov.u64 	%rd34, $str;
	cvta.global.u64 	%rd35, %rd34;
	{ // callseq 5, 0
	.param .b64 param0;
	st.param.b64 	[param0], %rd35;
	.param .b64 param1;
	st.param.b64 	[param1], 0;
	.param .b32 retval0;
	call.uni (retval0), 
	vprintf, 
	(
	param0, 
	param1
	);
	ld.param.b32 	%r40, [retval0];
	} // callseq 5
	mov.u32 	%r68, %r14;
	bra.uni 	$L__BB0_36;
$L__BB0_30:
	mul.wide.s32 	%rd22, %r68, 8;
	add.s64 	%rd9, %rd1, %rd22;
	ld.local.f64 	%fd6, [%rd9];
	setp.gt.s32 	%p11, %r68, -1;
	@%p11 bra 	$L__BB0_32;
	mov.u64 	%rd23, $str$1;
	cvta.global.u64 	%rd24, %rd23;
	{ // callseq 0, 0
	.param .b64 param0;
	st.param.b64 	[param0], %rd24;
	.param .b64 param1;
	st.param.b64 	[param1], 0;
	.param .b32 retval0;
	call.uni (retval0), 
	vprintf, 
	(
	param0, 
	param1
	);
	ld.param.b32 	%r30, [retval0];
	} // callseq 0
$L__BB0_32:
	ld.local.f64 	%fd7, [%rd9+-8];
	setp.gt.s32 	%p12, %r68, 0;
	@%p12 bra 	$L__BB0_34;
	mov.u64 	%rd25, $str$1;
	cvta.global.u64 	%rd26, %rd25;
	{ // callseq 1, 0
	.param .b64 param0;
	st.param.b64 	[param0], %rd26;
	.param .b64 param1;
	st.param.b64 	[param1], 0;
	.param .b32 retval0;
	call.uni (retval0), 
	vprintf, 
	(
	param0, 
	param1
	);
	ld.param.b32 	%r32, [retval0];
	} // callseq 1
$L__BB0_34:
	add.s32 	%r15, %r68, -1;
	mul.f64 	%fd15, %fd6, %fd7;
	st.local.f64 	[%rd9+-8], %fd15;
	setp.lt.s32 	%p13, %r68, 129;
	mov.u32 	%r68, %r15;
	@%p13 bra 	$L__BB0_36;
	mov.u64 	%rd27, $str;
	cvta.global.u64 	%rd28, %rd27;
	{ // callseq 2, 0
	.param .b64 param0;
	st.param.b64 	[param0], %rd28;
	.param .b64 param1;
	st.param.b64 	[param1], 0;
	.param .b32 retval0;
	call.uni (retval0), 
	vprintf, 
	(
	param0, 
	param1
	);
	ld.param.b32 	%r34, [retval0];
	} // callseq 2
	mov.u32 	%r68, %r15;
$L__BB0_36:
	add.s32 	%r66, %r9, 1;
	cvt.u64.u32 	%rd57, %r9;
	add.s64 	%rd58, %rd3, %rd57;
	ld.global.nc.u8 	%rs9, [%rd58+1];
	cvt.u16.u8 	%rs10, %rs9;
	setp.ne.s16 	%p22, %rs10, 0;
	@%p22 bra 	$L__BB0_7;
$L__BB0_37:
	mul.wide.s32 	%rd59, %r68, 8;
	add.s64 	%rd60, %rd1, %rd59;
	ld.local.f64 	%fd8, [%rd60];
	setp.gt.s32 	%p23, %r68, -1;
	@%p23 bra 	$L__BB0_39;
	cvta.global.u64 	%rd62, %rd61;
	{ // callseq 12, 0
	.param .b64 param0;
	st.param.b64 	[param0], %rd62;
	.param .b64 param1;
	st.param.b64 	[param1], 0;
	.param .b32 retval0;
	call.uni (retval0), 
	vprintf, 
	(
	param0, 
	param1
	);
	ld.param.b32 	%r54, [retval0];
	} // callseq 12
	bra.uni 	$L__BB0_40;
$L__BB0_39:
	setp.eq.s32 	%p24, %r68, 0;
	@%p24 bra 	$L__BB0_41;
$L__BB0_40:
	add.s32 	%r56, %r68, -1;
	cvta.to.local.u64 	%rd64, %rd63;
	st.local.u32 	[%rd64], %r56;
	mov.u64 	%rd65, $str$3;
	cvta.global.u64 	%rd66, %rd65;
	{ // callseq 13, 0
	.param .b64 param0;
	st.param.b64 	[param0], %rd66;
	.param .b64 param1;
	st.param.b64 	[param1], %rd63;
	.param .b32 retval0;
	call.uni (retval0), 
	vprintf, 
	(
	param0, 
	param1
	);
	ld.param.b32 	%r57, [retval0];
	} // callseq 13
$L__BB0_41:
	mul.wide.u32 	%rd67, %r8, 8;
	add.s64 	%rd68, %rd6, %rd67;
	ld.global.f64 	%fd20, [%rd68];
	sub.f64 	%fd21, %fd20, %fd8;
	abs.f64 	%fd22, %fd21;
	ld.shared.f64 	%fd23, [%r6];
	add.f64 	%fd30, %fd23, %fd22;
	st.shared.f64 	[%r6], %fd30;
	add.s32 	%r65, %r65, 1;
	setp.ne.s32 	%p25, %r65, %r5;
	@%p25 bra 	$L__BB0_4;
$L__BB0_42:
	setp.geu.f64 	%p26, %fd30, 0d3CD3FEF8B2F16C5B;
	@%p26 bra 	$L__BB0_44;
	mov.b64 	%rd69, 0;
	st.shared.u64 	[%r6], %rd69;
$L__BB0_44:
	bar.sync 	0;
	setp.lt.u32 	%p27, %r4, 2;
	@%p27 bra 	$L__BB0_49;
	mov.u32 	%r70, %r4;
$L__BB0_46:
	shr.u32 	%r21, %r70, 1;
	setp.ge.u32 	%p28, %r2, %r21;
	@%p28 bra 	$L__BB0_48;
	shl.b32 	%r59, %r21, 3;
	add.s32 	%r60, %r6, %r59;
	ld.shared.f64 	%fd24, [%r60];
	ld.shared.f64 	%fd25, [%r6];
	add.f64 	%fd26, %fd24, %fd25;
	st.shared.f64 	[%r6], %fd26;
$L__BB0_48:
	bar.sync 	0;
	setp.gt.u32 	%p29, %r70, 3;
	mov.u32 	%r70, %r21;
	@%p29 bra 	$L__BB0_46;
$L__BB0_49:
	setp.ne.s32 	%p30, %r2, 0;
	and.b32  	%r61, %r4, 1;
	setp.eq.b32 	%p31, %r61, 1;
	not.pred 	%p32, %p31;
	or.pred  	%p33, %p30, %p32;
	@%p33 bra 	$L__BB0_51;
	shl.b32 	%r62, %r4, 3;
	mov.u32 	%r63, _ZZ8evaluateE3sum;
	add.s32 	%r64, %r63, %r62;
	ld.shared.f64 	%fd27, [%r64+-8];
	ld.shared.f64 	%fd28, [_ZZ8evaluateE3sum];
	add.f64 	%fd31, %fd27, %fd28;
	st.shared.f64 	[_ZZ8evaluateE3sum], %fd31;
	bra.uni 	$L__BB0_53;
$L__BB0_51:
	setp.ne.s32 	%p34, %r2, 0;
	@%p34 bra 	$L__BB0_54;
	ld.shared.f64 	%fd31, [_ZZ8evaluateE3sum];
$L__BB0_53:
	st.global.f64 	[%rd2], %fd31;
$L__BB0_54:
	ret;

}


// ===== COMPILED SASS (sm_100) =====

	.target	sm_100

	.elftype	@"ET_EXEC"


//--------------------- .note.nv.tkinfo           --------------------------
	.section	.note.nv.tkinfo,"",@"SHT_NOTE"
	.sectionflags	@"SHF_NOTE_NV_TKINFO"
	.tkinfo
        /*0018*/ 	.word	0x00000002
        /*0030*/ 	.string	""
        /*0030*/ 	.string	"ptxas"
        /*0030*/ 	.string	"Cuda compilation tools, release 13.0, V13.0.88"
        /*0030*/ 	.string	"Build cuda_13.0.r13.0/compiler.36424714_0"
        /*0030*/ 	.string	"-arch sm_100 -m 64 "



//--------------------- .note.nv.cuinfo           --------------------------
	.section	.note.nv.cuinfo,"",@"SHT_NOTE"
	.sectionflags	@"SHF_NOTE_NV_CUINFO"
        /*0018*/ 	.short	0x0002
        /*001a*/ 	.short	0x0064
        /*001c*/ 	.short	0x0082
	.zero		2


//--------------------- .nv.info                  --------------------------
	.section	.nv.info,"",@"SHT_CUDA_INFO"
	.align	4


	//----- nvinfo : EIATTR_REGCOUNT
	.align		4
        /*0000*/ 	.byte	0x04, 0x2f
        /*0002*/ 	.short	(.L_5 - .L_4)
	.align		4
.L_4:
        /*0004*/ 	.word	index@(evaluate)
        /*0008*/ 	.word	0x0000001e


	//----- nvinfo : EIATTR_FRAME_SIZE
	.align		4
.L_5:
        /*000c*/ 	.byte	0x04, 0x11
        /*000e*/ 	.short	(.L_7 - .L_6)
	.align		4
.L_6:
        /*0010*/ 	.word	index@($__internal_0_$__cuda_sm20_div_u16)
        /*0014*/ 	.word	0x00000410


	//----- nvinfo : EIATTR_FRAME_SIZE
	.align		4
.L_7:
        /*0018*/ 	.byte	0x04, 0x11
        /*001a*/ 	.short	(.L_9 - .L_8)
	.align		4
.L_8:
        /*001c*/ 	.word	index@(evaluate)
        /*0020*/ 	.word	0x00000410


	//----- nvinfo : EIATTR_MIN_STACK_SIZE
	.align		4
.L_9:
        /*0024*/ 	.byte	0x04, 0x12
        /*0026*/ 	.short	(.L_11 - .L_10)
	.align		4
.L_10:
        /*0028*/ 	.word	index@(evaluate)
        /*002c*/ 	.word	0x00000410
.L_11:


//--------------------- .nv.compat                --------------------------
	.section	.nv.compat,"",@"SHT_CUDA_COMPAT_INFO"
	.align	4
        /*0000*/ 	.byte	0x02, 0x09, 0x00, 0x00, 0x02, 0x02, 0x01, 0x00, 0x02, 0x05, 0x05, 0x00, 0x03, 0x07, 0x01, 0x01
        /*0010*/ 	.byte	0x02, 0x03, 0x00, 0x00, 0x02, 0x06, 0x01, 0x00, 0x04, 0x0b, 0x08, 0x00, 0x01, 0x00, 0x00, 0x00
        /*0020*/ 	.byte	0x00, 0x00, 0x00, 0x00


//--------------------- .nv.info.evaluate         --------------------------
	.section	.nv.info.evaluate,"",@"SHT_CUDA_INFO"
	.sectionflags	@""
	.align	4


	//----- nvinfo : EIATTR_CUDA_API_VERSION
	.align		4
        /*0000*/ 	.byte	0x04, 0x37
        /*0002*/ 	.short	(.L_13 - .L_12)
.L_12:
        /*0004*/ 	.word	0x00000082


	//----- nvinfo : EIATTR_KPARAM_INFO
	.align		4
.L_13:
        /*0008*/ 	.byte	0x04, 0x17
        /*000a*/ 	.short	(.L_15 - .L_14)
.L_14:
        /*000c*/ 	.word	0x00000000
        /*0010*/ 	.short	0x0006
        /*0012*/ 	.short	0x0028
        /*0014*/ 	.byte	0x00, 0xf5, 0x21, 0x00


	//----- nvinfo : EIATTR_KPARAM_INFO
	.align		4
.L_15:
        /*0018*/ 	.byte	0x04, 0x17
        /*001a*/ 	.short	(.L_17 - .L_16)
.L_16:
        /*001c*/ 	.word	0x00000000
        /*0020*/ 	.short	0x0005
        /*0022*/ 	.short	0x0024
        /*0024*/ 	.byte	0x00, 0xf0, 0x11, 0x00


	//----- nvinfo : EIATTR_KPARAM_INFO
	.align		4
.L_17:
        /*0028*/ 	.byte	0x04, 0x17
        /*002a*/ 	.short	(.L_19 - .L_18)
.L_18:
        /*002c*/ 	.word	0x00000000
        /*0030*/ 	.short	0x0004
        /*0032*/ 	.short	0x0020
        /*0034*/ 	.byte	0x00, 0xf0, 0x11, 0x00


	//----- nvinfo : EIATTR_KPARAM_INFO
	.align		4
.L_19:
        /*0038*/ 	.byte	0x04, 0x17
        /*003a*/ 	.short	(.L_21 - .L_20)
.L_20:
        /*003c*/ 	.word	0x00000000
        /*0040*/ 	.short	0x0003
        /*0042*/ 	.short	0x0018
        /*0044*/ 	.byte	0x00, 0xf5, 0x21, 0x00


	//----- nvinfo : EIATTR_KPARAM_INFO
	.align		4
.L_21:
        /*0048*/ 	.byte	0x04, 0x17
        /*004a*/ 	.short	(.L_23 - .L_22)
.L_22:
        /*004c*/ 	.word	0x00000000
        /*0050*/ 	.short	0x0002
        /*0052*/ 	.short	0x0010
        /*0054*/ 	.byte	0x00, 0xf5, 0x21, 0x00


	//----- nvinfo : EIATTR_KPARAM_INFO
	.align		4
.L_23:
        /*0058*/ 	.byte	0x04, 0x17
        /*005a*/ 	.short	(.L_25 - .L_24)
.L_24:
        /*005c*/ 	.word	0x00000000
        /*0060*/ 	.short	0x0001
        /*0062*/ 	.short	0x0008
        /*0064*/ 	.byte	0x00, 0xf5, 0x21, 0x00


	//----- nvinfo : EIATTR_KPARAM_INFO
	.align		4
.L_25:
        /*0068*/ 	.byte	0x04, 0x17
        /*006a*/ 	.short	(.L_27 - .L_26)
.L_26:
        /*006c*/ 	.word	0x00000000
        /*0070*/ 	.short	0x0000
        /*0072*/ 	.short	0x0000
        /*0074*/ 	.byte	0x00, 0xf5, 0x21, 0x00


	//----- nvinfo : EIATTR_SPARSE_MMA_MASK
	.align		4
.L_27:
        /*0078*/ 	.byte	0x03, 0x50
        /*007a*/ 	.short	0x0000


	//----- nvinfo : EIATTR_MAXREG_COUNT
	.align		4
        /*007c*/ 	.byte	0x03, 0x1b
        /*007e*/ 	.short	0x00ff


	//----- nvinfo : EIATTR_NUM_BARRIERS
	.align		4
        /*0080*/ 	.byte	0x02, 0x4c
        /*0082*/ 	.byte	0x01
	.zero		1


	//----- nvinfo : EIATTR_EXTERNS
	.align		4
        /*0084*/ 	.byte	0x04, 0x0f
        /*0086*/ 	.short	(.L_29 - .L_28)


	//   ....[0]....
	.align		4
.L_28:
        /*0088*/ 	.word	index@(vprintf)


	//----- nvinfo : EIATTR_MERCURY_ISA_VERSION
	.align		4
.L_29:
        /*008c*/ 	.byte	0x03, 0x5f
        /*008e*/ 	.short	0x0101


	//----- nvinfo : EIATTR_VRC_CTA_INIT_COUNT
	.align		4
        /*0090*/ 	.byte	0x02, 0x4a
	.zero		1
	.zero		1


	//----- nvinfo : EIATTR_SYSCALL_OFFSETS
	.align		4
        /*0094*/ 	.byte	0x04, 0x46
        /*0096*/ 	.short	(.L_31 - .L_30)


	//   ....[0]....
.L_30:
        /*0098*/ 	.word	0x000004f0


	//   ....[1]....
        /*009c*/ 	.word	0x00000600


	//   ....[2]....
        /*00a0*/ 	.word	0x00000730


	//   ....[3]....
        /*00a4*/ 	.word	0x00000810


	//   ....[4]....
        /*00a8*/ 	.word	0x000008e0


	//   ....[5]....
        /*00ac*/ 	.word	0x000009c0


	//   ....[6]....
        /*00b0*/ 	.word	0x00000aa0


	//   ....[7]....
        /*00b4*/ 	.word	0x00000b70


	//   ....[8]....
        /*00b8*/ 	.word	0x00000c50


	//   ....[9]....
        /*00bc*/ 	.word	0x00000d30


	//   ....[10]....
        /*00c0*/ 	.word	0x00000e00


	//   ....[11]....
        /*00c4*/ 	.word	0x00000ee0


	//   ....[12]....
        /*00c8*/ 	.word	0x00001040


	//   ....[13]....
        /*00cc*/ 	.word	0x00001160


	//----- nvinfo : EIATTR_EXIT_INSTR_OFFSETS
	.align		4
.L_31:
        /*00d0*/ 	.byte	0x04, 0x1c
        /*00d2*/ 	.short	(.L_33 - .L_32)


	//   ....[0]....
.L_32:
        /*00d4*/ 	.word	0x00000080


	//   ....[1]....
        /*00d8*/ 	.word	0x00001470


	//   ....[2]....
        /*00dc*/ 	.word	0x00001500


	//----- nvinfo : EIATTR_CRS_STACK_SIZE
	.align		4
.L_33:
        /*00e0*/ 	.byte	0x04, 0x1e
        /*00e2*/ 	.short	(.L_35 - .L_34)
.L_34:
        /*00e4*/ 	.word	0x00000000


	//----- nvinfo : EIATTR_CBANK_PARAM_SIZE
	.align		4
.L_35:
        /*00e8*/ 	.byte	0x03, 0x19
        /*00ea*/ 	.short	0x0030


	//----- nvinfo : EIATTR_PARAM_CBANK
	.align		4
        /*00ec*/ 	.byte	0x04, 0x0a
        /*00ee*/ 	.short	(.L_37 - .L_36)
	.align		4
.L_36:
        /*00f0*/ 	.word	index@(.nv.constant0.evaluate)
        /*00f4*/ 	.short	0x0380
        /*00f6*/ 	.short	0x0030


	//----- nvinfo : EIATTR_SW_WAR
	.align		4
.L_37:
        /*00f8*/ 	.byte	0x04, 0x36
        /*00fa*/ 	.short	(.L_39 - .L_38)
.L_38:
        /*00fc*/ 	.word	0x00000008
.L_39:


//--------------------- .nv.callgraph             --------------------------
	.section	.nv.callgraph,"",@"SHT_CUDA_CALLGRAPH"
	.align	4
	.sectionentsize	8
	.align		4
        /*0000*/ 	.word	0x00000000
	.align		4
        /*0004*/ 	.word	0xffffffff
	.align		4
        /*0008*/ 	.word	index@(evaluate)
	.align		4
        /*000c*/ 	.word	index@(vprintf)
	.align		4
        /*0010*/ 	.word	0x00000000
	.align		4
        /*0014*/ 	.word	0xfffffffe
	.align		4
        /*0018*/ 	.word	0x00000000
	.align		4
        /*001c*/ 	.word	0xfffffffd
	.align		4
        /*0020*/ 	.word	0x00000000
	.align		4
        /*0024*/ 	.word	0xfffffffc


//--------------------- .nv.constant4             --------------------------
	.section	.nv.constant4,"a",@progbits
	.align	8
	.align		8
.nv.constant4:
        /*0000*/ 	.dword	vprintf
	.align		8
        /*0008*/ 	.dword	$str
	.align		8
        /*0010*/ 	.dword	$str$1
	.align		8
        /*0018*/ 	.dword	$str$2
	.align		8
        /*0020*/ 	.dword	$str$3


//--------------------- .text.evaluate            --------------------------
	.section	.text.evaluate,"ax",@progbits
	.align	128
        .global         evaluate
        .type           evaluate,@function
        .size           evaluate,(.L_x_43 - evaluate)
        .other          evaluate,@"STO_CUDA_ENTRY STV_DEFAULT"
evaluate:
.text.evaluate:
[----:B------:R-:W0:Y:S08]  /*0000*/  LDC R1, c[0x0][0x37c] ;  /* 0x0000df00ff017b82 */ /* 0x000e300000000800 */
[----:B------:R-:W1:Y:S01]  /*0010*/  S2UR UR42, SR_CTAID.X ;  /* 0x00000000002a79c3 */ /* 0x000e620000002500 */
[----:B------:R-:W1:Y:S01]  /*0020*/  LDCU UR4, c[0x0][0x3a0] ;  /* 0x00007400ff0477ac */ /* 0x000e620008000800 */
[----:B0-----:R-:W-:-:S05]  /*0030*/  VIADD R1, R1, 0xfffffbf0 ;  /* 0xfffffbf001017836 */ /* 0x001fca0000000000 */
[C---:B------:R-:W-:Y:S02]  /*0040*/  R2UR UR8, R1.reuse ;  /* 0x00000000010872ca */ /* 0x040fe400000e0000 */
[----:B------:R-:W-:Y:S01]  /*0050*/  R2UR UR46, R1 ;  /* 0x00000000012e72ca */ /* 0x000fe200000e0000 */
[----:B-1----:R-:W-:-:S06]  /*0060*/  UISETP.GE.AND UP0, UPT, UR42, UR4, UPT ;  /* 0x000000042a00728c */ /* 0x002fcc000bf06270 */
[----:B------:R-:W-:-:S13]  /*0070*/  PLOP3.LUT P0, PT, PT, PT, UP0, 0x80, 0x8 ;  /* 0x000000000008781c */ /* 0x000fda0003f0f008 */
[----:B------:R-:W-:Y:S05]  /*0080*/  @P0 EXIT ;  /* 0x000000000000094d */ /* 0x000fea0003800000 */
[----:B------:R-:W0:Y:S01]  /*0090*/  S2R R27, SR_TID.X ;  /* 0x00000000001b7919 */ /* 0x000e220000002100 */
[----:B------:R-:W1:Y:S01]  /*00a0*/  LDCU.64 UR38, c[0x0][0x3a8] ;  /* 0x00007500ff2677ac */ /* 0x000e620008000a00 */
[----:B------:R-:W-:Y:S01]  /*00b0*/  MOV R5, 0x190 ;  /* 0x0000019000057802 */ /* 0x000fe20000000f00 */
[----:B------:R-:W2:Y:S01]  /*00c0*/  LDCU.64 UR36, c[0x0][0x358] ;  /* 0x00006b00ff2477ac */ /* 0x000ea20008000a00 */
[----:B------:R-:W3:Y:S01]  /*00d0*/  LDCU UR44, c[0x0][0x2fc] ;  /* 0x00005f80ff2c77ac */ /* 0x000ee20008000800 */
[----:B------:R-:W4:Y:S01]  /*00e0*/  LDCU UR4, c[0x0][0x3a4] ;  /* 0x00007480ff0477ac */ /* 0x000f220008000800 */
[----:B------:R-:W5:Y:S01]  /*00f0*/  LDCU UR45, c[0x0][0x360] ;  /* 0x00006c00ff2d77ac */ /* 0x000f620008000800 */
[----:B-1----:R-:W-:Y:S01]  /*0100*/  UIMAD.WIDE.U32 UR38, UR42, 0x8, UR38 ;  /* 0x000000082a2678a5 */ /* 0x002fe2000f8e0026 */
[----:B------:R-:W1:Y:S05]  /*0110*/  LDCU UR41, c[0x0][0x2f8] ;  /* 0x00005f00ff2977ac */ /* 0x000e6a0008000800 */
[----:B------:R-:W-:-:S02]  /*0120*/  IMAD.U32 R2, RZ, RZ, UR38 ;  /* 0x00000026ff027e24 */ /* 0x000fc4000f8e00ff */
[----:B------:R-:W-:Y:S01]  /*0130*/  IMAD.U32 R3, RZ, RZ, UR39 ;  /* 0x00000027ff037e24 */ /* 0x000fe2000f8e00ff */
[----:B----4-:R-:W-:Y:S01]  /*0140*/  UIMAD UR42, UR42, UR4, URZ ;  /* 0x000000042a2a72a4 */ /* 0x010fe2000f8e02ff */
[----:B0-----:R-:W-:Y:S01]  /*0150*/  ISETP.NE.AND P0, PT, R27, RZ, PT ;  /* 0x000000ff1b00720c */ /* 0x001fe20003f05270 */
[----:B-----5:R-:W-:-:S12]  /*0160*/  ULOP3.LUT UR5, UR45, 0xffff, URZ, 0xc0, !UPT ;  /* 0x0000ffff2d057892 */ /* 0x020fd8000f8ec0ff */
[----:B-123--:R0:W-:Y:S02]  /*0170*/  @!P0 STG.E.64 desc[UR36][R2.64], RZ ;  /* 0x000000ff02008986 */ /* 0x00e1e4000c101b24 */
[----:B0-----:R-:W-:Y:S05]  /*0180*/  CALL.REL.NOINC `($__internal_0_$__cuda_sm20_div_u16) ;  /* 0x0000001000e07944 */ /* 0x001fea0003c00000 */
[----:B------:R-:W0:Y:S01]  /*0190*/  S2UR UR5, SR_CgaCtaId ;  /* 0x00000000000579c3 */ /* 0x000e220000008800 */
[----:B------:R-:W-:Y:S01]  /*01a0*/  UMOV UR4, 0x400 ;  /* 0x0000040000047882 */ /* 0x000fe20000000000 */
[----:B------:R-:W1:Y:S01]  /*01b0*/  LDCU.64 UR6, c[0x0][0x398] ;  /* 0x00007300ff0677ac */ /* 0x000e620008000a00 */
[----:B------:R-:W-:Y:S01]  /*01c0*/  BSSY.RECONVERGENT B10, `(.L_x_0) ;  /* 0x00001060000a7945 */ /* 0x000fe20003800200 */
[----:B------:R-:W-:Y:S01]  /*01d0*/  IMAD.MOV.U32 R24, RZ, RZ, RZ ;  /* 0x000000ffff187224 */ /* 0x000fe200078e00ff */
[----:B------:R-:W-:Y:S01]  /*01e0*/  CS2R R2, SRZ ;  /* 0x0000000000027805 */ /* 0x000fe2000001ff00 */
[----:B------:R-:W-:Y:S02]  /*01f0*/  UIADD3 UR43, UPT, UPT, UR43, 0x1, URZ ;  /* 0x000000012b2b7890 */ /* 0x000fe4000fffe0ff */
[----:B------:R-:W-:Y:S02]  /*0200*/  UIADD3 UR41, UP1, UP2, UR8, 0x400, UR41 ;  /* 0x0000040008297890 */ /* 0x000fe4000fa3e029 */
[----:B------:R-:W-:-:S02]  /*0210*/  ULOP3.LUT UR43, UR43, 0xffff, URZ, 0xc0, !UPT ;  /* 0x0000ffff2b2b7892 */ /* 0x000fc4000f8ec0ff */
[----:B------:R-:W-:Y:S02]  /*0220*/  UIADD3.X UR44, UPT, UPT, URZ, URZ, UR44, UP1, UP2 ;  /* 0x000000ffff2c7290 */ /* 0x000fe40008fe442c */
[----:B-1----:R-:W-:Y:S02]  /*0230*/  UIADD3 UR40, UP0, UPT, UR42, UR6, URZ ;  /* 0x000000062a287290 */ /* 0x002fe4000ff1e0ff */
[----:B0-----:R-:W-:Y:S02]  /*0240*/  ULEA UR4, UR5, UR4, 0x18 ;  /* 0x0000000405047291 */ /* 0x001fe4000f8ec0ff */
[----:B------:R-:W-:-:S04]  /*0250*/  ULEA.HI.X.SX32 UR42, UR42, UR7, 0x1, UP0 ;  /* 0x000000072a2a7291 */ /* 0x000fc800080f0eff */
[----:B------:R-:W-:-:S05]  /*0260*/  LEA R25, R27, UR4, 0x3 ;  /* 0x000000041b197c11 */ /* 0x000fca000f8e18ff */
[----:B------:R0:W-:Y:S03]  /*0270*/  STS.64 [R25], RZ ;  /* 0x000000ff19007388 */ /* 0x0001e60000000a00 */
.L_x_36:
[----:B------:R-:W-:-:S05]  /*0280*/  IMAD R23, R27, UR43, R24 ;  /* 0x0000002b1b177c24 */ /* 0x000fca000f8e0218 */
[----:B------:R-:W-:-:S13]  /*0290*/  ISETP.GT.U32.AND P0, PT, R23, 0x8, PT ;  /* 0x000000081700780c */ /* 0x000fda0003f04070 */
[----:B-1----:R-:W-:Y:S05]  /*02a0*/  @P0 BRA `(.L_x_1) ;  /* 0x0000000c00dc0947 */ /* 0x002fea0003800000 */
[----:B------:R-:W-:Y:S02]  /*02b0*/  IMAD.U32 R2, RZ, RZ, UR40 ;  /* 0x00000028ff027e24 */ /* 0x000fe4000f8e00ff */
[----:B------:R-:W-:-:S05]  /*02c0*/  IMAD.U32 R3, RZ, RZ, UR42 ;  /* 0x0000002aff037e24 */ /* 0x000fca000f8e00ff */
[----:B------:R-:W2:Y:S01]  /*02d0*/  LDG.E.U8.CONSTANT R2, desc[UR36][R2.64] ;  /* 0x0000002402027981 */ /* 0x000ea2000c1e9100 */
[----:B------:R-:W-:Y:S01]  /*02e0*/  IMAD.MOV.U32 R22, RZ, RZ, -0x1 ;  /* 0xffffffffff167424 */ /* 0x000fe200078e00ff */
[----:B--2---:R-:W-:-:S13]  /*02f0*/  ISETP.NE.AND P0, PT, R2, RZ, PT ;  /* 0x000000ff0200720c */ /* 0x004fda0003f05270 */
[----:B------:R-:W-:Y:S05]  /*0300*/  @!P0 BRA `(.L_x_2) ;  /* 0x0000000c00188947 */ /* 0x000fea0003800000 */
[----:B------:R-:W-:Y:S01]  /*0310*/  BSSY.RECONVERGENT B9, `(.L_x_2) ;  /* 0x00000c5000097945 */ /* 0x000fe20003800200 */
[----:B------:R-:W-:Y:S01]  /*0320*/  PRMT R4, R2, 0x7610, R4 ;  /* 0x0000761002047816 */ /* 0x000fe20000000004 */
[----:B------:R-:W-:Y:S02]  /*0330*/  IMAD.MOV.U32 R22, RZ, RZ, -0x1 ;  /* 0xffffffffff167424 */ /* 0x000fe400078e00ff */
[----:B------:R-:W-:-:S07]  /*0340*/  IMAD.MOV.U32 R2, RZ, RZ, RZ ;  /* 0x000000ffff027224 */ /* 0x000fce00078e00ff */
.L_x_29:
[----:B------:R-:W-:Y:S01]  /*0350*/  LOP3.LUT R4, R4, 0xff, RZ, 0xc0, !PT ;  /* 0x000000ff04047812 */ /* 0x000fe200078ec0ff */
[----:B------:R-:W-:Y:S04]  /*0360*/  BSSY.RECONVERGENT B8, `(.L_x_3) ;  /* 0x00000b9000087945 */ /* 0x000fe80003800200 */
[----:B------:R-:W-:Y:S01]  /*0370*/  BSSY.RELIABLE B7, `(.L_x_4) ;  /* 0x0000034000077945 */ /* 0x000fe20003800100 */
[----:B------:R-:W-:-:S13]  /*0380*/  ISETP.GT.AND P0, PT, R4, 0x2, PT ;  /* 0x000000020400780c */ /* 0x000fda0003f04270 */
[----:B---34-:R-:W-:Y:S05]  /*0390*/  @P0 BRA `(.L_x_5) ;  /* 0x0000000000a00947 */ /* 0x018fea0003800000 */
[----:B------:R-:W-:-:S13]  /*03a0*/  ISETP.NE.AND P0, PT, R4, 0x1, PT ;  /* 0x000000010400780c */ /* 0x000fda0003f05270 */
[----:B------:R-:W-:Y:S05]  /*03b0*/  @!P0 BREAK.RELIABLE B7 ;  /* 0x0000000000078942 */ /* 0x000fea0003800100 */
[----:B------:R-:W-:Y:S05]  /*03c0*/  @!P0 BRA `(.L_x_6) ;  /* 0x0000000000508947 */ /* 0x000fea0003800000 */
[----:B------:R-:W-:-:S13]  /*03d0*/  ISETP.NE.AND P0, PT, R4, 0x2, PT ;  /* 0x000000020400780c */ /* 0x000fda0003f05270 */
[----:B------:R-:W-:Y:S05]  /*03e0*/  @!P0 BREAK.RELIABLE B7 ;  /* 0x0000000000078942 */ /* 0x000fea0003800100 */
[----:B------:R-:W-:Y:S05]  /*03f0*/  @P0 BRA `(.L_x_7) ;  /* 0x0000000000ac0947 */ /* 0x000fea0003800000 */
[----:B------:R-:W1:Y:S02]  /*0400*/  LDC.64 R4, c[0x0][0x388] ;  /* 0x0000e200ff047b82 */ /* 0x000e640000000a00 */
[----:B-1----:R-:W-:-:S06]  /*0410*/  IMAD.WIDE.U32 R4, R23, 0x8, R4 ;  /* 0x0000000817047825 */ /* 0x002fcc00078e0004 */
[----:B------:R-:W2:Y:S01]  /*0420*/  LDG.E.64 R4, desc[UR36][R4.64] ;  /* 0x0000002404047981 */ /* 0x000ea2000c1e1b00 */
[C---:B------:R-:W-:Y:S02]  /*0430*/  LEA R3, R22.reuse, UR46, 0x3 ;  /* 0x0000002e16037c11 */ /* 0x040fe4000f8e18ff */
[C---:B------:R-:W-:Y:S01]  /*0440*/  ISETP.GE.AND P0, PT, R22.reuse, 0x7f, PT ;  /* 0x0000007f1600780c */ /* 0x040fe20003f06270 */
[----:B------:R-:W-:Y:S02]  /*0450*/  VIADD R22, R22, 0x1 ;  /* 0x0000000116167836 */ /* 0x000fe40000000000 */
[----:B--2---:R1:W-:Y:S10]  /*0460*/  STL.64 [R3+0x8], R4 ;  /* 0x0000080403007387 */ /* 0x0043f40000100a00 */
[----:B------:R-:W-:Y:S05]  /*0470*/  @!P0 BRA `(.L_x_8) ;  /* 0x00000008009c8947 */ /* 0x000fea0003800000 */
[----:B------:R-:W-:Y:S01]  /*0480*/  MOV R0, 0x0 ;  /* 0x0000000000007802 */ /* 0x000fe20000000f00 */
[----:B------:R-:W1:Y:S01]  /*0490*/  LDCU.64 UR4, c[0x4][0x8] ;  /* 0x01000100ff0477ac */ /* 0x000e620008000a00 */
[----:B------:R-:W-:Y:S02]  /*04a0*/  CS2R R6, SRZ ;  /* 0x0000000000067805 */ /* 0x000fe4000001ff00 */
[----:B------:R2:W3:Y:S01]  /*04b0*/  LDC.64 R8, c[0x4][R0] ;  /* 0x0100000000087b82 */ /* 0x0004e20000000a00 */
[----:B-1----:R-:W-:Y:S02]  /*04c0*/  IMAD.U32 R4, RZ, RZ, UR4 ;  /* 0x00000004ff047e24 */ /* 0x002fe4000f8e00ff */
[----:B--2---:R-:W-:-:S07]  /*04d0*/  IMAD.U32 R5, RZ, RZ, UR5 ;  /* 0x00000005ff057e24 */ /* 0x004fce000f8e00ff */
[----:B------:R-:W-:-:S07]  /*04e0*/  LEPC R20, `(.L_x_9) ;  /* 0x000000001014794e */ /* 0x000fce0000000000 */
[----:B0--3--:R-:W-:Y:S05]  /*04f0*/  CALL.ABS.NOINC R8 ;  /* 0x0000000008007343 */ /* 0x009fea0003c00000 */
.L_x_9:
[----:B------:R-:W-:Y:S05]  /*0500*/  BRA `(.L_x_8) ;  /* 0x0000000800787947 */ /* 0x000fea0003800000 */
.L_x_6:
        /* <DEDUP_REMOVED lines=9> */
[----:B------:R-:W2:Y:S01]  /*05a0*/  LDCU.64 UR4, c[0x4][0x8] ;  /* 0x01000100ff0477ac */ /* 0x000ea20008000a00 */
[----:B------:R-:W-:Y:S02]  /*05b0*/  CS2R R6, SRZ ;  /* 0x0000000000067805 */ /* 0x000fe4000001ff00 */
[----:B------:R1:W3:Y:S01]  /*05c0*/  LDC.64 R8, c[0x4][R0] ;  /* 0x0100000000087b82 */ /* 0x0002e20000000a00 */
[----:B--2---:R-:W-:Y:S02]  /*05d0*/  IMAD.U32 R4, RZ, RZ, UR4 ;  /* 0x00000004ff047e24 */ /* 0x004fe4000f8e00ff */
[----:B-1----:R-:W-:-:S07]  /*05e0*/  IMAD.U32 R5, RZ, RZ, UR5 ;  /* 0x00000005ff057e24 */ /* 0x002fce000f8e00ff */
[----:B------:R-:W-:-:S07]  /*05f0*/  LEPC R20, `(.L_x_10) ;  /* 0x000000001014794e */ /* 0x000fce0000000000 */
[----:B0--3--:R-:W-:Y:S05]  /*0600*/  CALL.ABS.NOINC R8 ;  /* 0x0000000008007343 */ /* 0x009fea0003c00000 */
.L_x_10:
[----:B------:R-:W-:Y:S05]  /*0610*/  BRA `(.L_x_8) ;  /* 0x0000000800347947 */ /* 0x000fea0003800000 */
.L_x_5:
[----:B------:R-:W-:-:S13]  /*0620*/  ISETP.NE.AND P0, PT, R4, 0x3, PT ;  /* 0x000000030400780c */ /* 0x000fda0003f05270 */
[----:B------:R-:W-:Y:S05]  /*0630*/  @!P0 BREAK.RELIABLE B7 ;  /* 0x0000000000078942 */ /* 0x000fea0003800100 */
[----:B------:R-:W-:Y:S05]  /*0640*/  @!P0 BRA `(.L_x_11) ;  /* 0x0000000400888947 */ /* 0x000fea0003800000 */
[----:B------:R-:W-:-:S13]  /*0650*/  ISETP.NE.AND P0, PT, R4, 0x4, PT ;  /* 0x000000040400780c */ /* 0x000fda0003f05270 */
[----:B------:R-:W-:Y:S05]  /*0660*/  @!P0 BREAK.RELIABLE B7 ;  /* 0x0000000000078942 */ /* 0x000fea0003800100 */
[----:B------:R-:W-:Y:S05]  /*0670*/  @!P0 BRA `(.L_x_12) ;  /* 0x0000000000d88947 */ /* 0x000fea0003800000 */
[----:B------:R-:W-:-:S13]  /*0680*/  ISETP.NE.AND P0, PT, R4, 0x5, PT ;  /* 0x000000050400780c */ /* 0x000fda0003f05270 */
[----:B------:R-:W-:Y:S05]  /*0690*/  @!P0 BREAK.RELIABLE B7 ;  /* 0x0000000000078942 */ /* 0x000fea0003800100 */
[----:B------:R-:W-:Y:S05]  /*06a0*/  @!P0 BRA `(.L_x_13) ;  /* 0x0000000000288947 */ /* 0x000fea0003800000 */
.L_x_7:
[----:B------:R-:W-:Y:S05]  /*06b0*/  BSYNC.RELIABLE B7 ;  /* 0x0000000000077941 */ /* 0x000fea0003800100 */
.L_x_4:
        /* <DEDUP_REMOVED lines=8> */
.L_x_14:
[----:B------:R-:W-:Y:S05]  /*0740*/  BRA `(.L_x_8) ;  /* 0x0000000400e87947 */ /* 0x000fea0003800000 */
.L_x_13:
[----:B------:R-:W-:-:S05]  /*0750*/  LEA R26, R22, UR46, 0x3 ;  /* 0x0000002e161a7c11 */ /* 0x000fca000f8e18ff */
[----:B------:R1:W5:Y:S01]  /*0760*/  LDL.64 R18, [R26] ;  /* 0x000000001a127983 */ /* 0x0003620000100a00 */
[----:B------:R-:W-:Y:S01]  /*0770*/  ISETP.GT.AND P0, PT, R22, -0x1, PT ;  /* 0xffffffff1600780c */ /* 0x000fe20003f04270 */
[----:B------:R-:W-:-:S12]  /*0780*/  BSSY.RECONVERGENT B6, `(.L_x_15) ;  /* 0x000000a000067945 */ /* 0x000fd80003800200 */
[----:B-1----:R-:W-:Y:S05]  /*0790*/  @P0 BRA `(.L_x_16) ;  /* 0x0000000000200947 */ /* 0x002fea0003800000 */
[----:B------:R-:W-:Y:S01]  /*07a0*/  MOV R8, 0x0 ;  /* 0x0000000000087802 */ /* 0x000fe20000000f00 */
[----:B------:R-:W1:Y:S01]  /*07b0*/  LDCU.64 UR4, c[0x4][0x10] ;  /* 0x01000200ff0477ac */ /* 0x000e620008000a00 */
[----:B------:R-:W-:-:S04]  /*07c0*/  CS2R R6, SRZ ;  /* 0x0000000000067805 */ /* 0x000fc8000001ff00 */
[----:B------:R-:W2:Y:S01]  /*07d0*/  LDC.64 R8, c[0x4][R8] ;  /* 0x0100000008087b82 */ /* 0x000ea20000000a00 */
[----:B-1----:R-:W-:Y:S02]  /*07e0*/  IMAD.U32 R4, RZ, RZ, UR4 ;  /* 0x00000004ff047e24 */ /* 0x002fe4000f8e00ff */
[----:B------:R-:W-:-:S07]  /*07f0*/  IMAD.U32 R5, RZ, RZ, UR5 ;  /* 0x00000005ff057e24 */ /* 0x000fce000f8e00ff */
[----:B------:R-:W-:-:S07]  /*0800*/  LEPC R20, `(.L_x_16) ;  /* 0x000000001014794e */ /* 0x000fce0000000000 */
[----:B0-2--5:R-:W-:Y:S05]  /*0810*/  CALL.ABS.NOINC R8 ;  /* 0x0000000008007343 */ /* 0x025fea0003c00000 */
.L_x_16:
[----:B------:R-:W-:Y:S05]  /*0820*/  BSYNC.RECONVERGENT B6 ;  /* 0x0000000000067941 */ /* 0x000fea0003800200 */
.L_x_15:
[----:B------:R1:W5:Y:S01]  /*0830*/  LDL.64 R16, [R26+-0x8] ;  /* 0xfffff8001a107983 */ /* 0x0003620000100a00 */
[----:B------:R-:W-:Y:S01]  /*0840*/  ISETP.GT.AND P0, PT, R22, RZ, PT ;  /* 0x000000ff1600720c */ /* 0x000fe20003f04270 */
        /* <DEDUP_REMOVED lines=10> */
.L_x_18:
[----:B------:R-:W-:Y:S05]  /*08f0*/  BSYNC.RECONVERGENT B6 ;  /* 0x0000000000067941 */ /* 0x000fea0003800200 */
.L_x_17:
[----:B-----5:R-:W-:Y:S01]  /*0900*/  DMUL R16, R18, R16 ;  /* 0x0000001012107228 */ /* 0x020fe20000000000 */
[C---:B------:R-:W-:Y:S01]  /*0910*/  ISETP.GE.AND P0, PT, R22.reuse, 0x81, PT ;  /* 0x000000811600780c */ /* 0x040fe20003f06270 */
[----:B------:R-:W-:-:S05]  /*0920*/  VIADD R22, R22, 0xffffffff ;  /* 0xffffffff16167836 */ /* 0x000fca0000000000 */
[----:B------:R1:W-:Y:S07]  /*0930*/  STL.64 [R26+-0x8], R16 ;  /* 0xfffff8101a007387 */ /* 0x0003ee0000100a00 */
[----:B------:R-:W-:Y:S05]  /*0940*/  @!P0 BRA `(.L_x_8) ;  /* 0x0000000400688947 */ /* 0x000fea0003800000 */
[----:B------:R-:W-:Y:S01]  /*0950*/  MOV R0, 0x0 ;  /* 0x0000000000007802 */ /* 0x000fe20000000f00 */
[----:B------:R-:W2:Y:S01]  /*0960*/  LDCU.64 UR4, c[0x4][0x8] ;  /* 0x01000100ff0477ac */ /* 0x000ea20008000a00 */
[----:B------:R-:W-:Y:S02]  /*0970*/  CS2R R6, SRZ ;  /* 0x0000000000067805 */ /* 0x000fe4000001ff00 */
[----:B------:R3:W4:Y:S01]  /*0980*/  LDC.64 R8, c[0x4][R0] ;  /* 0x0100000000087b82 */ /* 0x0007220000000a00 */
[----:B--2---:R-:W-:Y:S02]  /*0990*/  IMAD.U32 R4, RZ, RZ, UR4 ;  /* 0x00000004ff047e24 */ /* 0x004fe4000f8e00ff */
[----:B---3--:R-:W-:-:S07]  /*09a0*/  IMAD.U32 R5, RZ, RZ, UR5 ;  /* 0x00000005ff057e24 */ /* 0x008fce000f8e00ff */
[----:B------:R-:W-:-:S07]  /*09b0*/  LEPC R20, `(.L_x_19) ;  /* 0x000000001014794e */ /* 0x000fce0000000000 */
[----:B01--4-:R-:W-:Y:S05]  /*09c0*/  CALL.ABS.NOINC R8 ;  /* 0x0000000008007343 */ /* 0x013fea0003c00000 */
.L_x_19:
[----:B------:R-:W-:Y:S05]  /*09d0*/  BRA `(.L_x_8) ;  /* 0x0000000400447947 */ /* 0x000fea0003800000 */
.L_x_12:
        /* <DEDUP_REMOVED lines=13> */
.L_x_21:
[----:B------:R-:W-:Y:S05]  /*0ab0*/  BSYNC.RECONVERGENT B6 ;  /* 0x0000000000067941 */ /* 0x000fea0003800200 */
.L_x_20:
        /* <DEDUP_REMOVED lines=12> */
.L_x_23:
[----:B------:R-:W-:Y:S05]  /*0b80*/  BSYNC.RECONVERGENT B6 ;  /* 0x0000000000067941 */ /* 0x000fea0003800200 */
.L_x_22:
[----:B-----5:R-:W-:Y:S01]  /*0b90*/  DADD R16, -R18, R16 ;  /* 0x0000000012107229 */ /* 0x020fe20000000110 */
[C---:B------:R-:W-:Y:S01]  /*0ba0*/  ISETP.GE.AND P0, PT, R22.reuse, 0x81, PT ;  /* 0x000000811600780c */ /* 0x040fe20003f06270 */
[----:B------:R-:W-:-:S05]  /*0bb0*/  VIADD R22, R22, 0xffffffff ;  /* 0xffffffff16167836 */ /* 0x000fca0000000000 */
[----:B------:R4:W-:Y:S07]  /*0bc0*/  STL.64 [R26+-0x8], R16 ;  /* 0xfffff8101a007387 */ /* 0x0009ee0000100a00 */
        /* <DEDUP_REMOVED lines=8> */
[----:B0--34-:R-:W-:Y:S05]  /*0c50*/  CALL.ABS.NOINC R8 ;  /* 0x0000000008007343 */ /* 0x019fea0003c00000 */
.L_x_24:
[----:B------:R-:W-:Y:S05]  /*0c60*/  BRA `(.L_x_8) ;  /* 0x0000000000a07947 */ /* 0x000fea0003800000 */
.L_x_11:
        /* <DEDUP_REMOVED lines=13> */
.L_x_26:
[----:B------:R-:W-:Y:S05]  /*0d40*/  BSYNC.RECONVERGENT B6 ;  /* 0x0000000000067941 */ /* 0x000fea0003800200 */
.L_x_25:
        /* <DEDUP_REMOVED lines=12> */
.L_x_28:
[----:B------:R-:W-:Y:S05]  /*0e10*/  BSYNC.RECONVERGENT B6 ;  /* 0x0000000000067941 */ /* 0x000fea0003800200 */
.L_x_27:
[----:B-----5:R-:W-:Y:S01]  /*0e20*/  DADD R16, R18, R16 ;  /* 0x0000000012107229 */ /* 0x020fe20000000010 */
[C---:B------:R-:W-:Y:S01]  /*0e30*/  ISETP.GE.AND P0, PT, R22.reuse, 0x81, PT ;  /* 0x000000811600780c */ /* 0x040fe20003f06270 */
[----:B------:R-:W-:-:S05]  /*0e40*/  VIADD R22, R22, 0xffffffff ;  /* 0xffffffff16167836 */ /* 0x000fca0000000000 */
[----:B------:R3:W-:Y:S07]  /*0e50*/  STL.64 [R26+-0x8], R16 ;  /* 0xfffff8101a007387 */ /* 0x0007ee0000100a00 */
[----:B------:R-:W-:Y:S05]  /*0e60*/  @!P0 BRA `(.L_x_8) ;  /* 0x0000000000208947 */ /* 0x000fea0003800000 */
[----:B------:R-:W-:Y:S01]  /*0e70*/  MOV R0, 0x0 ;  /* 0x0000000000007802 */ /* 0x000fe20000000f00 */
[----:B------:R-:W1:Y:S01]  /*0e80*/  LDCU.64 UR4, c[0x4][0x8] ;  /* 0x01000100ff0477ac */ /* 0x000e620008000a00 */
[----:B------:R-:W-:Y:S02]  /*0e90*/  CS2R R6, SRZ ;  /* 0x0000000000067805 */ /* 0x000fe4000001ff00 */
[----:B------:R2:W4:Y:S01]  /*0ea0*/  LDC.64 R8, c[0x4][R0] ;  /* 0x0100000000087b82 */ /* 0x0005220000000a00 */
[----:B-1----:R-:W-:Y:S02]  /*0eb0*/  IMAD.U32 R4, RZ, RZ, UR4 ;  /* 0x00000004ff047e24 */ /* 0x002fe4000f8e00ff */
[----:B--2---:R-:W-:-:S07]  /*0ec0*/  IMAD.U32 R5, RZ, RZ, UR5 ;  /* 0x00000005ff057e24 */ /* 0x004fce000f8e00ff */
[----:B------:R-:W-:-:S07]  /*0ed0*/  LEPC R20, `(.L_x_8) ;  /* 0x000000001014794e */ /* 0x000fce0000000000 */
[----:B0--34-:R-:W-:Y:S05]  /*0ee0*/  CALL.ABS.NOINC R8 ;  /* 0x0000000008007343 */ /* 0x019fea0003c00000 */
.L_x_8:
[----:B------:R-:W-:Y:S05]  /*0ef0*/  BSYNC.RECONVERGENT B8 ;  /* 0x0000000000087941 */ /* 0x000fea0003800200 */
.L_x_3:
[----:B-12---:R-:W-:-:S05]  /*0f00*/  IADD3 R4, P0, PT, R2, UR40, RZ ;  /* 0x0000002802047c10 */ /* 0x006fca000ff1e0ff */
[----:B------:R-:W-:-:S05]  /*0f10*/  IMAD.X R5, RZ, RZ, UR42, P0 ;  /* 0x0000002aff057e24 */ /* 0x000fca00080e06ff */
[----:B------:R-:W2:Y:S01]  /*0f20*/  LDG.E.U8.CONSTANT R4, desc[UR36][R4.64+0x1] ;  /* 0x0000012404047981 */ /* 0x000ea2000c1e9100 */
[----:B------:R-:W-:Y:S01]  /*0f30*/  VIADD R2, R2, 0x1 ;  /* 0x0000000102027836 */ /* 0x000fe20000000000 */
[----:B--2---:R-:W-:-:S13]  /*0f40*/  ISETP.NE.AND P0, PT, R4, RZ, PT ;  /* 0x000000ff0400720c */ /* 0x004fda0003f05270 */
[----:B------:R-:W-:Y:S05]  /*0f50*/  @P0 BRA `(.L_x_29) ;  /* 0xfffffff000fc0947 */ /* 0x000fea000383ffff */
[----:B------:R-:W-:Y:S05]  /*0f60*/  BSYNC.RECONVERGENT B9 ;  /* 0x0000000000097941 */ /* 0x000fea0003800200 */
.L_x_2:
[----:B---34-:R-:W-:-:S06]  /*0f70*/  LEA R16, R22, UR46, 0x3 ;  /* 0x0000002e16107c11 */ /* 0x018fcc000f8e18ff */
[----:B------:R-:W5:Y:S01]  /*0f80*/  LDL.64 R16, [R16] ;  /* 0x0000000010107983 */ /* 0x000f620000100a00 */
[----:B------:R-:W-:Y:S01]  /*0f90*/  ISETP.GT.AND P0, PT, R22, -0x1, PT ;  /* 0xffffffff1600780c */ /* 0x000fe20003f04270 */
[----:B------:R-:W-:Y:S04]  /*0fa0*/  BSSY.RECONVERGENT B7, `(.L_x_30) ;  /* 0x000001d000077945 */ /* 0x000fe80003800200 */
[----:B------:R-:W-:Y:S08]  /*0fb0*/  BSSY.RELIABLE B6, `(.L_x_31) ;  /* 0x000000e000067945 */ /* 0x000ff00003800100 */
[----:B------:R-:W-:Y:S05]  /*0fc0*/  @P0 BRA `(.L_x_32) ;  /* 0x0000000000240947 */ /* 0x000fea0003800000 */
[----:B------:R-:W-:Y:S01]  /*0fd0*/  MOV R0, 0x0 ;  /* 0x0000000000007802 */ /* 0x000fe20000000f00 */
[----:B------:R-:W1:Y:S01]  /*0fe0*/  LDCU.64 UR4, c[0x4][0x10] ;  /* 0x01000200ff0477ac */ /* 0x000e620008000a00 */
[----:B------:R-:W-:Y:S02]  /*0ff0*/  CS2R R6, SRZ ;  /* 0x0000000000067805 */ /* 0x000fe4000001ff00 */
[----:B------:R2:W3:Y:S01]  /*1000*/  LDC.64 R2, c[0x4][R0] ;  /* 0x0100000000027b82 */ /* 0x0004e20000000a00 */
[----:B-1----:R-:W-:Y:S02]  /*1010*/  IMAD.U32 R4, RZ, RZ, UR4 ;  /* 0x00000004ff047e24 */ /* 0x002fe4000f8e00ff */
[----:B--2---:R-:W-:-:S07]  /*1020*/  IMAD.U32 R5, RZ, RZ, UR5 ;  /* 0x00000005ff057e24 */ /* 0x004fce000f8e00ff */
[----:B------:R-:W-:-:S07]  /*1030*/  LEPC R20, `(.L_x_33) ;  /* 0x000000001014794e */ /* 0x000fce0000000000 */
[----:B0--3-5:R-:W-:Y:S05]  /*1040*/  CALL.ABS.NOINC R2 ;  /* 0x0000000002007343 */ /* 0x029fea0003c00000 */
.L_x_33:
[----:B------:R-:W-:Y:S05]  /*1050*/  BRA `(.L_x_34) ;  /* 0x00000000000c7947 */ /* 0x000fea0003800000 */
.L_x_32:
[----:B------:R-:W-:-:S13]  /*1060*/  ISETP.NE.AND P0, PT, R22, RZ, PT ;  /* 0x000000ff1600720c */ /* 0x000fda0003f05270 */
[----:B------:R-:W-:Y:S05]  /*1070*/  @!P0 BREAK.RELIABLE B6 ;  /* 0x0000000000068942 */ /* 0x000fea0003800100 */
[----:B------:R-:W-:Y:S05]  /*1080*/  @!P0 BRA `(.L_x_35) ;  /* 0x0000000000388947 */ /* 0x000fea0003800000 */
.L_x_34:
[----:B------:R-:W-:Y:S05]  /*1090*/  BSYNC.RELIABLE B6 ;  /* 0x0000000000067941 */ /* 0x000fea0003800100 */
.L_x_31:
[----:B------:R-:W1:Y:S01]  /*10a0*/  LDCU UR4, c[0x0][0x2f8] ;  /* 0x00005f00ff0477ac */ /* 0x000e620008000800 */
[----:B------:R-:W-:Y:S01]  /*10b0*/  VIADD R22, R22, 0xffffffff ;  /* 0xffffffff16167836 */ /* 0x000fe20000000000 */
[----:B------:R-:W-:Y:S01]  /*10c0*/  MOV R0, 0x0 ;  /* 0x0000000000007802 */ /* 0x000fe20000000f00 */
[----:B------:R-:W-:Y:S01]  /*10d0*/  IMAD.U32 R6, RZ, RZ, UR41 ;  /* 0x00000029ff067e24 */ /* 0x000fe2000f8e00ff */
[----:B------:R-:W2:Y:S01]  /*10e0*/  LDCU.64 UR6, c[0x4][0x20] ;  /* 0x01000400ff0677ac */ /* 0x000ea20008000a00 */
[----:B------:R-:W-:Y:S01]  /*10f0*/  IMAD.U32 R7, RZ, RZ, UR44 ;  /* 0x0000002cff077e24 */ /* 0x000fe2000f8e00ff */
[----:B------:R3:W4:Y:S01]  /*1100*/  LDC.64 R2, c[0x4][R0] ;  /* 0x0100000000027b82 */ /* 0x0007220000000a00 */
[----:B-1----:R-:W-:Y:S01]  /*1110*/  UIADD3 UR4, UPT, UPT, -UR4, UR41, URZ ;  /* 0x0000002904047290 */ /* 0x002fe2000fffe1ff */
[----:B--2---:R-:W-:Y:S02]  /*1120*/  IMAD.U32 R4, RZ, RZ, UR6 ;  /* 0x00000006ff047e24 */ /* 0x004fe4000f8e00ff */
[----:B------:R-:W-:-:S06]  /*1130*/  IMAD.U32 R5, RZ, RZ, UR7 ;  /* 0x00000007ff057e24 */ /* 0x000fcc000f8e00ff */
[----:B------:R3:W-:Y:S03]  /*1140*/  STL [UR4], R22 ;  /* 0x00000016ff007987 */ /* 0x0007e60008100804 */
[----:B------:R-:W-:-:S07]  /*1150*/  LEPC R20, `(.L_x_35) ;  /* 0x000000001014794e */ /* 0x000fce0000000000 */
[----:B0--345:R-:W-:Y:S05]  /*1160*/  CALL.ABS.NOINC R2 ;  /* 0x0000000002007343 */ /* 0x039fea0003c00000 */
.L_x_35:
[----:B------:R-:W-:Y:S05]  /*1170*/  BSYNC.RECONVERGENT B7 ;  /* 0x0000000000077941 */ /* 0x000fea0003800200 */
.L_x_30:
[----:B------:R-:W1:Y:S01]  /*1180*/  LDC.64 R4, c[0x0][0x390] ;  /* 0x0000e400ff047b82 */ /* 0x000e620000000a00 */
[----:B------:R-:W2:Y:S01]  /*1190*/  LDS.64 R2, [R25] ;  /* 0x0000000019027984 */ /* 0x000ea20000000a00 */
[----:B-1----:R-:W-:-:S06]  /*11a0*/  IMAD.WIDE.U32 R4, R23, 0x8, R4 ;  /* 0x0000000817047825 */ /* 0x002fcc00078e0004 */
[----:B------:R-:W3:Y:S01]  /*11b0*/  LDG.E.64 R4, desc[UR36][R4.64] ;  /* 0x0000002404047981 */ /* 0x000ee2000c1e1b00 */
[----:B------:R-:W-:-:S05]  /*11c0*/  VIADD R24, R24, 0x1 ;  /* 0x0000000118187836 */ /* 0x000fca0000000000 */
[----:B------:R-:W-:Y:S01]  /*11d0*/  ISETP.NE.AND P0, PT, R24, UR43, PT ;  /* 0x0000002b18007c0c */ /* 0x000fe2000bf05270 */
[----:B---3-5:R-:W-:-:S08]  /*11e0*/  DADD R16, -R16, R4 ;  /* 0x0000000010107229 */ /* 0x028fd00000000104 */
[----:B--2---:R-:W-:-:S07]  /*11f0*/  DADD R2, |R16|, R2 ;  /* 0x0000000010027229 */ /* 0x004fce0000000202 */
[----:B------:R1:W-:Y:S01]  /*1200*/  STS.64 [R25], R2 ;  /* 0x0000000219007388 */ /* 0x0003e20000000a00 */
[----:B------:R-:W-:Y:S05]  /*1210*/  @P0 BRA `(.L_x_36) ;  /* 0xfffffff000180947 */ /* 0x000fea000383ffff */
.L_x_1:
[----:B------:R-:W-:Y:S05]  /*1220*/  BSYNC.RECONVERGENT B10 ;  /* 0x00000000000a7941 */ /* 0x000fea0003800200 */
.L_x_0:
[----:B------:R-:W-:Y:S01]  /*1230*/  UMOV UR4, 0xb2f16c5b ;  /* 0xb2f16c5b00047882 */ /* 0x000fe20000000000 */
[----:B------:R-:W-:Y:S02]  /*1240*/  UMOV UR5, 0x3cd3fef8 ;  /* 0x3cd3fef800057882 */ /* 0x000fe40000000000 */
[----:B------:R-:W-:Y:S01]  /*1250*/  DSETP.GEU.AND P0, PT, R2, UR4, PT ;  /* 0x0000000402007e2a */ /* 0x000fe2000bf0e000 */
[----:B------:R-:W-:Y:S05]  /*1260*/  WARPSYNC.ALL ;  /* 0x0000000000007948 */ /* 0x000fea0003800000 */
[----:B------:R-:W-:-:S08]  /*1270*/  UISETP.GE.U32.AND UP0, UPT, UR45, 0x2, UPT ;  /* 0x000000022d00788c */ /* 0x000fd0000bf06070 */
[----:B------:R2:W-:Y:S01]  /*1280*/  @!P0 STS.64 [R25], RZ ;  /* 0x000000ff19008388 */ /* 0x0005e20000000a00 */
[----:B------:R-:W-:Y:S06]  /*1290*/  BAR.SYNC.DEFER_BLOCKING 0x0 ;  /* 0x0000000000007b1d */ /* 0x000fec0000010000 */
[----:B------:R-:W-:Y:S05]  /*12a0*/  BRA.U !UP0, `(.L_x_37) ;  /* 0x0000000108307547 */ /* 0x000fea000b800000 */
[----:B------:R-:W-:-:S07]  /*12b0*/  IMAD.U32 R0, RZ, RZ, UR45 ;  /* 0x0000002dff007e24 */ /* 0x000fce000f8e00ff */
.L_x_38:
[----:B------:R-:W-:-:S04]  /*12c0*/  SHF.R.U32.HI R8, RZ, 0x1, R0 ;  /* 0x00000001ff087819 */ /* 0x000fc80000011600 */
[----:B------:R-:W-:-:S13]  /*12d0*/  ISETP.GE.U32.AND P0, PT, R27, R8, PT ;  /* 0x000000081b00720c */ /* 0x000fda0003f06070 */
[----:B------:R-:W-:Y:S01]  /*12e0*/  @!P0 IMAD R6, R8, 0x8, R25 ;  /* 0x0000000808068824 */ /* 0x000fe200078e0219 */
[----:B------:R-:W-:Y:S04]  /*12f0*/  @!P0 LDS.64 R4, [R25] ;  /* 0x0000000019048984 */ /* 0x000fe80000000a00 */
[----:B-1----:R-:W1:Y:S02]  /*1300*/  @!P0 LDS.64 R2, [R6] ;  /* 0x0000000006028984 */ /* 0x002e640000000a00 */
[----:B-1----:R-:W-:-:S07]  /*1310*/  @!P0 DADD R2, R2, R4 ;  /* 0x0000000002028229 */ /* 0x002fce0000000004 */
[----:B------:R3:W-:Y:S01]  /*1320*/  @!P0 STS.64 [R25], R2 ;  /* 0x0000000219008388 */ /* 0x0007e20000000a00 */
[----:B------:R-:W-:Y:S01]  /*1330*/  BAR.SYNC.DEFER_BLOCKING 0x0 ;  /* 0x0000000000007b1d */ /* 0x000fe20000010000 */
[----:B------:R-:W-:Y:S01]  /*1340*/  ISETP.GT.U32.AND P0, PT, R0, 0x3, PT ;  /* 0x000000030000780c */ /* 0x000fe20003f04070 */
[----:B------:R-:W-:-:S12]  /*1350*/  IMAD.MOV.U32 R0, RZ, RZ, R8 ;  /* 0x000000ffff007224 */ /* 0x000fd800078e0008 */
[----:B---3--:R-:W-:Y:S05]  /*1360*/  @P0 BRA `(.L_x_38) ;  /* 0xfffffffc00d40947 */ /* 0x008fea000383ffff */
.L_x_37:
[----:B------:R-:W-:Y:S01]  /*1370*/  ULOP3.LUT UR4, UR45, 0x1, URZ, 0xc0, !UPT ;  /* 0x000000012d047892 */ /* 0x000fe2000f8ec0ff */
[----:B------:R-:W-:Y:S03]  /*1380*/  BSSY.RECONVERGENT B0, `(.L_x_39) ;  /* 0x0000014000007945 */ /* 0x000fe60003800200 */
[----:B------:R-:W-:-:S06]  /*1390*/  UISETP.NE.U32.AND UP0, UPT, UR4, 0x1, UPT ;  /* 0x000000010400788c */ /* 0x000fcc000bf05070 */
[----:B------:R-:W-:-:S04]  /*13a0*/  PLOP3.LUT P0, PT, PT, PT, UP0, 0x80, 0x8 ;  /* 0x000000000008781c */ /* 0x000fc80003f0f008 */
[----:B------:R-:W-:-:S13]  /*13b0*/  ISETP.NE.OR P0, PT, R27, RZ, P0 ;  /* 0x000000ff1b00720c */ /* 0x000fda0000705670 */
[----:B------:R-:W-:Y:S05]  /*13c0*/  @P0 BRA `(.L_x_40) ;  /* 0x0000000000240947 */ /* 0x000fea0003800000 */
[----:B------:R-:W3:Y:S01]  /*13d0*/  S2UR UR5, SR_CgaCtaId ;  /* 0x00000000000579c3 */ /* 0x000ee20000008800 */
[----:B------:R-:W-:Y:S02]  /*13e0*/  UMOV UR4, 0x400 ;  /* 0x0000040000047882 */ /* 0x000fe40000000000 */
[----:B---3--:R-:W-:-:S04]  /*13f0*/  ULEA UR4, UR5, UR4, 0x18 ;  /* 0x0000000405047291 */ /* 0x008fc8000f8ec0ff */
[----:B------:R-:W-:-:S05]  /*1400*/  ULEA UR5, UR45, UR4, 0x3 ;  /* 0x000000042d057291 */ /* 0x000fca000f8e18ff */
[----:B------:R-:W-:Y:S04]  /*1410*/  LDS.64 R4, [UR4] ;  /* 0x00000004ff047984 */ /* 0x000fe80008000a00 */
[----:B-1----:R-:W1:Y:S02]  /*1420*/  LDS.64 R2, [UR5+-0x8] ;  /* 0xfffff805ff027984 */ /* 0x002e640008000a00 */
[----:B-1----:R-:W-:-:S07]  /*1430*/  DADD R2, R2, R4 ;  /* 0x0000000002027229 */ /* 0x002fce0000000004 */
[----:B------:R1:W-:Y:S01]  /*1440*/  STS.64 [UR4], R2 ;  /* 0x00000002ff007988 */ /* 0x0003e20008000a04 */
[----:B------:R-:W-:Y:S05]  /*1450*/  BRA `(.L_x_41) ;  /* 0x0000000000187947 */ /* 0x000fea0003800000 */
.L_x_40:
[----:B------:R-:W-:-:S13]  /*1460*/  ISETP.NE.AND P0, PT, R27, RZ, PT ;  /* 0x000000ff1b00720c */ /* 0x000fda0003f05270 */
[----:B------:R-:W-:Y:S05]  /*1470*/  @P0 EXIT ;  /* 0x000000000000094d */ /* 0x000fea0003800000 */
[----:B------:R-:W3:Y:S01]  /*1480*/  S2UR UR5, SR_CgaCtaId ;  /* 0x00000000000579c3 */ /* 0x000ee20000008800 */
[----:B------:R-:W-:Y:S02]  /*1490*/  UMOV UR4, 0x400 ;  /* 0x0000040000047882 */ /* 0x000fe40000000000 */
[----:B---3--:R-:W-:-:S09]  /*14a0*/  ULEA UR4, UR5, UR4, 0x18 ;  /* 0x0000000405047291 */ /* 0x008fd2000f8ec0ff */
[----:B-1----:R-:W3:Y:S03]  /*14b0*/  LDS.64 R2, [UR4] ;  /* 0x00000004ff027984 */ /* 0x002ee60008000a00 */
.L_x_41:
[----:B------:R-:W-:Y:S05]  /*14c0*/  BSYNC.RECONVERGENT B0 ;  /* 0x0000000000007941 */ /* 0x000fea0003800200 */
.L_x_39:
[----:B------:R-:W-:Y:S02]  /*14d0*/  IMAD.U32 R4, RZ, RZ, UR38 ;  /* 0x00000026ff047e24 */ /* 0x000fe4000f8e00ff */
[----:B------:R-:W-:-:S05]  /*14e0*/  IMAD.U32 R5, RZ, RZ, UR39 ;  /* 0x00000027ff057e24 */ /* 0x000fca000f8e00ff */
[----:B---3--:R-:W-:Y:S01]  /*14f0*/  STG.E.64 desc[UR36][R4.64], R2 ;  /* 0x0000000204007986 */ /* 0x008fe2000c101b24 */
[----:B------:R-:W-:Y:S05]  /*1500*/  EXIT ;  /* 0x000000000000794d */ /* 0x000fea0003800000 */
        .weak           $__internal_0_$__cuda_sm20_div_u16
        .type           $__internal_0_$__cuda_sm20_div_u16,@function
        .size           $__internal_0_$__cuda_sm20_div_u16,(.L_x_43 - $__internal_0_$__cuda_sm20_div_u16)
$__internal_0_$__cuda_sm20_div_u16:
[----:B------:R-:W0:Y:S01]  /*1510*/  I2F.U16 R0, UR5 ;  /* 0x0000000500007d06 */ /* 0x000e220008101000 */
[----:B------:R-:W-:Y:S01]  /*1520*/  IMAD.MOV.U32 R2, RZ, RZ, 0x4b800000 ;  /* 0x4b800000ff027424 */ /* 0x000fe200078e00ff */
[----:B------:R-:W-:Y:S01]  /*1530*/  UISETP.NE.U32.AND UP0, UPT, UR5, URZ, UPT ;  /* 0x000000ff0500728c */ /* 0x000fe2000bf05070 */
[C---:B0-----:R-:W-:Y:S02]  /*1540*/  FSETP.GEU.AND P1, PT, |R0|.reuse, 1.175494350822287508e-38, PT ;  /* 0x008000000000780b */ /* 0x041fe40003f2e200 */
[----:B------:R-:W-:Y:S02]  /*1550*/  FSETP.GT.AND P0, PT, |R0|, 8.50705917302346158658e+37, PT ;  /* 0x7e8000000000780b */ /* 0x000fe40003f04200 */
[----:B------:R-:W-:-:S04]  /*1560*/  FSEL R2, R2, 1, !P1 ;  /* 0x3f80000002027808 */ /* 0x000fc80004800000 */
[----:B------:R-:W-:Y:S01]  /*1570*/  FSEL R3, R2, 0.25, !P0 ;  /* 0x3e80000002037808 */ /* 0x000fe20004000000 */
[----:B------:R-:W-:-:S04]  /*1580*/  IMAD.MOV.U32 R2, RZ, RZ, R5 ;  /* 0x000000ffff027224 */ /* 0x000fc800078e0005 */
[----:B------:R-:W-:Y:S01]  /*1590*/  FMUL R4, R0, R3 ;  /* 0x0000000300047220 */ /* 0x000fe20000400000 */
[----:B------:R-:W-:-:S05]  /*15a0*/  I2FP.F32.U32.RZ R0, 0x8 ;  /* 0x0000000800007845 */ /* 0x000fca000020d000 */
[----:B------:R-:W0:Y:S02]  /*15b0*/  MUFU.RCP R4, R4 ;  /* 0x0000000400047308 */ /* 0x000e240000001000 */
[----:B0-----:R-:W-:-:S04]  /*15c0*/  FMUL R3, R3, R4 ;  /* 0x0000000403037220 */ /* 0x001fc80000400000 */
[----:B------:R-:W-:-:S04]  /*15d0*/  VIADD R3, R3, 0x2 ;  /* 0x0000000203037836 */ /* 0x000fc80000000000 */
[----:B------:R-:W-:Y:S01]  /*15e0*/  FMUL.RZ R0, R0, R3 ;  /* 0x0000000300007220 */ /* 0x000fe2000040c000 */
[----:B------:R-:W-:-:S05]  /*15f0*/  IMAD.MOV.U32 R3, RZ, RZ, 0x0 ;  /* 0x00000000ff037424 */ /* 0x000fca00078e00ff */
[----:B------:R-:W0:Y:S02]  /*1600*/  F2I.U32.TRUNC.NTZ R0, R0 ;  /* 0x0000000000007305 */ /* 0x000e24000020f000 */
[----:B0-----:R-:W-:-:S13]  /*1610*/  R2UR UR4, R0 ;  /* 0x00000000000472ca */ /* 0x001fda00000e0000 */
[----:B------:R-:W-:-:S07]  /*1620*/  ULOP3.LUT UR43, UR4, 0xffff, URZ, 0xc0, !UPT ;  /* 0x0000ffff042b7892 */ /* 0x000fce000f8ec0ff */
[----:B------:R-:W-:Y:S01]  /*1630*/  @!UP0 UMOV UR43, 0xffffffff ;  /* 0xffffffff002b8882 */ /* 0x000fe20000000000 */
[----:B------:R-:W-:Y:S05]  /*1640*/  RET.REL.NODEC R2 `(evaluate) ;  /* 0xffffffe8026c7950 */ /* 0x000fea0003c3ffff */
.L_x_42:
[----:B------:R-:W-:-:S00]  /*1650*/  BRA `(.L_x_42) ;  /* 0xfffffffc00fc7947 */ /* 0x000fc0000383ffff */
[----:B------:R-:W-:-:S00]  /*1660*/  NOP ;  /* 0x0000000000007918 */ /* 0x000fc00000000000 */
        /* <DEDUP_REMOVED lines=9> */
.L_x_43:


//--------------------- .nv.global.init           --------------------------
	.section	.nv.global.init,"aw",@progbits
.nv.global.init:
	.type		$str,@object
	.size		$str,($str$1 - $str)
$str:
        /*0000*/ 	.byte	0x53, 0x74, 0x61, 0x63, 0x6b, 0x20, 0x6f, 0x76, 0x65, 0x72, 0x66, 0x6c, 0x6f, 0x77, 0x00
	.type		$str$1,@object
	.size		$str$1,($str$3 - $str$1)
$str$1:
        /*000f*/ 	.byte	0x53, 0x74, 0x61, 0x63, 0x6b, 0x20, 0x75, 0x6e, 0x64, 0x65, 0x72, 0x66, 0x6c, 0x6f, 0x77, 0x00
	.type		$str$3,@object
	.size		$str$3,($str$2 - $str$3)
$str$3:
        /*001f*/ 	.byte	0x53, 0x74, 0x61, 0x63, 0x6b, 0x20, 0x70, 0x6f, 0x69, 0x6e, 0x74, 0x65, 0x72, 0x20, 0x6e, 0x6f
        /*002f*/ 	.byte	0x74, 0x20, 0x2d, 0x31, 0x20, 0x62, 0x75, 0x74, 0x20, 0x69, 0x73, 0x20, 0x25, 0x64, 0x00
	.type		$str$2,@object
	.size		$str$2,(.L_2 - $str$2)
$str$2:
        /*003e*/ 	.byte	0x55, 0x6e, 0x72, 0x65, 0x63, 0x6f, 0x67, 0x6e, 0x69, 0x7a, 0x65, 0x64, 0x20, 0x4f, 0x50, 0x43
        /*004e*/ 	.byte	0x4f, 0x44, 0x45, 0x20, 0x69, 0x6e, 0x20, 0x74, 0x68, 0x65, 0x20, 0x65, 0x78, 0x70, 0x72, 0x65
        /*005e*/ 	.byte	0x73, 0x73, 0x69, 0x6f, 0x6e, 0x20, 0x74, 0x72, 0x65, 0x65, 0x21, 0x00
.L_2:


//--------------------- .nv.shared.evaluate       --------------------------
	.section	.nv.shared.evaluate,"aw",@nobits
	.sectionflags	@""
	.align	8
.nv.shared.evaluate:
	.zero		5120


//--------------------- .nv.shared.reserved.0     --------------------------
	.section	.nv.shared.reserved.0,"aw",@nobits
	.weak		__nv_reservedSMEM_offset_0_alias
	.size		__nv_reservedSMEM_offset_0_alias, 0, 64
	.other		__nv_reservedSMEM_offset_0_alias,@"STO_CUDA_RESERVED_SHARED STV_DEFAULT"
__nv_reservedSMEM_offset_0_alias:
	.zero		0
	.zero		64


//--------------------- .nv.constant0.evaluate    --------------------------
	.section	.nv.constant0.evaluate,"a",@progbits
	.sectionflags	@""
	.align	4
.nv.constant0.evaluate:
	.zero		944


//--------------------- SYMBOLS --------------------------

	.type		.nv.reservedSmem.offset0,@object
	.size		.nv.reservedSmem.offset0,0x4
	.type		.nv.reservedSmem.cap,@object
	.size		.nv.reservedSmem.cap,0x4
	.type		vprintf,@function
